//
// Generated by NVIDIA NVVM Compiler
//
// Compiler Build ID: CL-36424714
// Cuda compilation tools, release 13.0, V13.0.88
// Based on NVVM 20.0.0
//

.version 9.0
.target sm_100
.address_size 64

	// .globl	parallel_reduction
.extern .shared .align 16 .b8 sdata[];

.visible .entry parallel_reduction(
	.param .u64 .ptr .align 1 parallel_reduction_param_0,
	.param .u64 .ptr .align 1 parallel_reduction_param_1,
	.param .u32 parallel_reduction_param_2
)
{
	.reg .pred 	%p<7>;
	.reg .b32 	%r<17>;
	.reg .b32 	%f<14>;
	.reg .b64 	%rd<11>;

	ld.param.u64 	%rd3, [parallel_reduction_param_0];
	ld.param.u64 	%rd2, [parallel_reduction_param_1];
	ld.param.u32 	%r9, [parallel_reduction_param_2];
	cvta.to.global.u64 	%rd1, %rd3;
	mov.u32 	%r1, %tid.x;
	mov.u32 	%r2, %ctaid.x;
	mov.u32 	%r16, %ntid.x;
	mul.lo.s32 	%r10, %r16, %r2;
	shl.b32 	%r11, %r10, 1;
	add.s32 	%r4, %r11, %r1;
	setp.ge.s32 	%p1, %r4, %r9;
	mov.f32 	%f13, 0f00000000;
	@%p1 bra 	$L__BB0_4;
	mul.wide.s32 	%rd4, %r4, 4;
	add.s64 	%rd5, %rd1, %rd4;
	ld.global.f32 	%f1, [%rd5];
	add.s32 	%r5, %r4, %r16;
	setp.ge.u32 	%p2, %r5, %r9;
	mov.f32 	%f12, 0f00000000;
	@%p2 bra 	$L__BB0_3;
	mul.wide.u32 	%rd6, %r5, 4;
	add.s64 	%rd7, %rd1, %rd6;
	ld.global.f32 	%f12, [%rd7];
$L__BB0_3:
	add.f32 	%f13, %f1, %f12;
$L__BB0_4:
	shl.b32 	%r12, %r1, 2;
	mov.u32 	%r13, sdata;
	add.s32 	%r6, %r13, %r12;
	st.shared.f32 	[%r6], %f13;
	bar.sync 	0;
	setp.lt.u32 	%p3, %r16, 2;
	@%p3 bra 	$L__BB0_8;
$L__BB0_5:
	shr.u32 	%r8, %r16, 1;
	setp.ge.u32 	%p4, %r1, %r8;
	@%p4 bra 	$L__BB0_7;
	shl.b32 	%r14, %r8, 2;
	add.s32 	%r15, %r6, %r14;
	ld.shared.f32 	%f8, [%r15];
	ld.shared.f32 	%f9, [%r6];
	add.f32 	%f10, %f8, %f9;
	st.shared.f32 	[%r6], %f10;
$L__BB0_7:
	bar.sync 	0;
	setp.gt.u32 	%p5, %r16, 3;
	mov.u32 	%r16, %r8;
	@%p5 bra 	$L__BB0_5;
$L__BB0_8:
	setp.ne.s32 	%p6, %r1, 0;
	@%p6 bra 	$L__BB0_10;
	ld.shared.f32 	%f11, [sdata];
	cvta.to.global.u64 	%rd8, %rd2;
	mul.wide.u32 	%rd9, %r2, 4;
	add.s64 	%rd10, %rd8, %rd9;
	st.global.f32 	[%rd10], %f11;
$L__BB0_10:
	ret;

}


// ===== COMPILED SASS (sm_100) =====

	.target	sm_100

	.elftype	@"ET_EXEC"


//--------------------- .note.nv.tkinfo           --------------------------
	.section	.note.nv.tkinfo,"",@"SHT_NOTE"
	.sectionflags	@"SHF_NOTE_NV_TKINFO"
	.tkinfo
        /*0018*/ 	.word	0x00000002
        /*0030*/ 	.string	""
        /*0030*/ 	.string	"ptxas"
        /*0030*/ 	.string	"Cuda compilation tools, release 13.0, V13.0.88"
        /*0030*/ 	.string	"Build cuda_13.0.r13.0/compiler.36424714_0"
        /*0030*/ 	.string	"-arch sm_100 -m 64 "



//--------------------- .note.nv.cuinfo           --------------------------
	.section	.note.nv.cuinfo,"",@"SHT_NOTE"
	.sectionflags	@"SHF_NOTE_NV_CUINFO"
        /*0018*/ 	.short	0x0002
        /*001a*/ 	.short	0x0064
        /*001c*/ 	.short	0x0082
	.zero		2


//--------------------- .nv.info                  --------------------------
	.section	.nv.info,"",@"SHT_CUDA_INFO"
	.align	4


	//----- nvinfo : EIATTR_REGCOUNT
	.align		4
        /*0000*/ 	.byte	0x04, 0x2f
        /*0002*/ 	.short	(.L_1 - .L_0)
	.align		4
.L_0:
        /*0004*/ 	.word	index@(parallel_reduction)
        /*0008*/ 	.word	0x00000010


	//----- nvinfo : EIATTR_FRAME_SIZE
	.align		4
.L_1:
        /*000c*/ 	.byte	0x04, 0x11
        /*000e*/ 	.short	(.L_3 - .L_2)
	.align		4
.L_2:
        /*0010*/ 	.word	index@(parallel_reduction)
        /*0014*/ 	.word	0x00000000


	//----- nvinfo : EIATTR_MIN_STACK_SIZE
	.align		4
.L_3:
        /*0018*/ 	.byte	0x04, 0x12
        /*001a*/ 	.short	(.L_5 - .L_4)
	.align		4
.L_4:
        /*001c*/ 	.word	index@(parallel_reduction)
        /*0020*/ 	.word	0x00000000
.L_5:


//--------------------- .nv.compat                --------------------------
	.section	.nv.compat,"",@"SHT_CUDA_COMPAT_INFO"
	.align	4
        /*0000*/ 	.byte	0x02, 0x09, 0x00, 0x00, 0x02, 0x02, 0x01, 0x00, 0x02, 0x05, 0x05, 0x00, 0x03, 0x07, 0x01, 0x01
        /*0010*/ 	.byte	0x02, 0x03, 0x00, 0x00, 0x02, 0x06, 0x01, 0x00, 0x04, 0x0b, 0x08, 0x00, 0x09, 0x00, 0x00, 0x00
        /*0020*/ 	.byte	0x00, 0x00, 0x00, 0x00


//--------------------- .nv.info.parallel_reduction --------------------------
	.section	.nv.info.parallel_reduction,"",@"SHT_CUDA_INFO"
	.sectionflags	@""
	.align	4


	//----- nvinfo : EIATTR_CUDA_API_VERSION
	.align		4
        /*0000*/ 	.byte	0x04, 0x37
        /*0002*/ 	.short	(.L_7 - .L_6)
.L_6:
        /*0004*/ 	.word	0x00000082


	//----- nvinfo : EIATTR_KPARAM_INFO
	.align		4
.L_7:
        /*0008*/ 	.byte	0x04, 0x17
        /*000a*/ 	.short	(.L_9 - .L_8)
.L_8:
        /*000c*/ 	.word	0x00000000
        /*0010*/ 	.short	0x0002
        /*0012*/ 	.short	0x0010
        /*0014*/ 	.byte	0x00, 0xf0, 0x11, 0x00


	//----- nvinfo : EIATTR_KPARAM_INFO
	.align		4
.L_9:
        /*0018*/ 	.byte	0x04, 0x17
        /*001a*/ 	.short	(.L_11 - .L_10)
.L_10:
        /*001c*/ 	.word	0x00000000
        /*0020*/ 	.short	0x0001
        /*0022*/ 	.short	0x0008
        /*0024*/ 	.byte	0x00, 0xf5, 0x21, 0x00


	//----- nvinfo : EIATTR_KPARAM_INFO
	.align		4
.L_11:
        /*0028*/ 	.byte	0x04, 0x17
        /*002a*/ 	.short	(.L_13 - .L_12)
.L_12:
        /*002c*/ 	.word	0x00000000
        /*0030*/ 	.short	0x0000
        /*0032*/ 	.short	0x0000
        /*0034*/ 	.byte	0x00, 0xf5, 0x21, 0x00


	//----- nvinfo : EIATTR_SPARSE_MMA_MASK
	.align		4
.L_13:
        /*0038*/ 	.byte	0x03, 0x50
        /*003a*/ 	.short	0x0000


	//----- nvinfo : EIATTR_MAXREG_COUNT
	.align		4
        /*003c*/ 	.byte	0x03, 0x1b
        /*003e*/ 	.short	0x00ff


	//----- nvinfo : EIATTR_NUM_BARRIERS
	.align		4
        /*0040*/ 	.byte	0x02, 0x4c
        /*0042*/ 	.byte	0x01
	.zero		1


	//----- nvinfo : EIATTR_MERCURY_ISA_VERSION
	.align		4
        /*0044*/ 	.byte	0x03, 0x5f
        /*0046*/ 	.short	0x0101


	//----- nvinfo : EIATTR_VRC_CTA_INIT_COUNT
	.align		4
        /*0048*/ 	.byte	0x02, 0x4a
	.zero		1
	.zero		1


	//----- nvinfo : EIATTR_EXIT_INSTR_OFFSETS
	.align		4
        /*004c*/ 	.byte	0x04, 0x1c
        /*004e*/ 	.short	(.L_15 - .L_14)


	//   ....[0]....
.L_14:
        /*0050*/ 	.word	0x000002b0


	//   ....[1]....
        /*0054*/ 	.word	0x00000330


	//----- nvinfo : EIATTR_CRS_STACK_SIZE
	.align		4
.L_15:
        /*0058*/ 	.byte	0x04, 0x1e
        /*005a*/ 	.short	(.L_17 - .L_16)
.L_16:
        /*005c*/ 	.word	0x00000000


	//----- nvinfo : EIATTR_CBANK_PARAM_SIZE
	.align		4
.L_17:
        /*0060*/ 	.byte	0x03, 0x19
        /*0062*/ 	.short	0x0014


	//----- nvinfo : EIATTR_PARAM_CBANK
	.align		4
        /*0064*/ 	.byte	0x04, 0x0a
        /*0066*/ 	.short	(.L_19 - .L_18)
	.align		4
.L_18:
        /*0068*/ 	.word	index@(.nv.constant0.parallel_reduction)
        /*006c*/ 	.short	0x0380
        /*006e*/ 	.short	0x0014


	//----- nvinfo : EIATTR_SW_WAR
	.align		4
.L_19:
        /*0070*/ 	.byte	0x04, 0x36
        /*0072*/ 	.short	(.L_21 - .L_20)
.L_20:
        /*0074*/ 	.word	0x00000008
.L_21:


//--------------------- .nv.callgraph             --------------------------
	.section	.nv.callgraph,"",@"SHT_CUDA_CALLGRAPH"
	.align	4
	.sectionentsize	8
	.align		4
        /*0000*/ 	.word	0x00000000
	.align		4
        /*0004*/ 	.word	0xffffffff
	.align		4
        /*0008*/ 	.word	0x00000000
	.align		4
        /*000c*/ 	.word	0xfffffffe
	.align		4
        /*0010*/ 	.word	0x00000000
	.align		4
        /*0014*/ 	.word	0xfffffffd
	.align		4
        /*0018*/ 	.word	0x00000000
	.align		4
        /*001c*/ 	.word	0xfffffffc


//--------------------- .text.parallel_reduction  --------------------------
	.section	.text.parallel_reduction,"ax",@progbits
	.align	128
        .global         parallel_reduction
        .type           parallel_reduction,@function
        .size           parallel_reduction,(.L_x_5 - parallel_reduction)
        .other          parallel_reduction,@"STO_CUDA_ENTRY STV_DEFAULT"
parallel_reduction:
.text.parallel_reduction:
[----:B------:R-:W-:Y:S01]  /*0000*/  LDC R1, c[0x0][0x37c] ;  /* 0x0000df00ff017b82 */ /* 0x000fe20000000800 */
[----:B------:R-:W0:Y:S01]  /*0010*/  S2R R11, SR_CTAID.X ;  /* 0x00000000000b7919 */ /* 0x000e220000002500 */
[----:B------:R-:W0:Y:S01]  /*0020*/  LDCU UR4, c[0x0][0x360] ;  /* 0x00006c00ff0477ac */ /* 0x000e220008000800 */
[----:B------:R-:W-:Y:S01]  /*0030*/  BSSY.RECONVERGENT B0, `(.L_x_0) ;  /* 0x0000013000007945 */ /* 0x000fe20003800200 */
[----:B------:R-:W-:Y:S01]  /*0040*/  HFMA2 R6, -RZ, RZ, 0, 0 ;  /* 0x00000000ff067431 */ /* 0x000fe200000001ff */
[----:B------:R-:W1:Y:S01]  /*0050*/  S2R R9, SR_TID.X ;  /* 0x0000000000097919 */ /* 0x000e620000002100 */
[----:B------:R-:W2:Y:S01]  /*0060*/  LDCU UR5, c[0x0][0x390] ;  /* 0x00007200ff0577ac */ /* 0x000ea20008000800 */
[----:B------:R-:W3:Y:S01]  /*0070*/  LDCU.64 UR6, c[0x0][0x358] ;  /* 0x00006b00ff0677ac */ /* 0x000ee20008000a00 */
[----:B0-----:R-:W-:-:S04]  /*0080*/  IMAD R0, R11, UR4, RZ ;  /* 0x000000040b007c24 */ /* 0x001fc8000f8e02ff */
[----:B-1----:R-:W-:Y:S02]  /*0090*/  IMAD R3, R0, 0x2, R9 ;  /* 0x0000000200037824 */ /* 0x002fe400078e0209 */
[----:B------:R-:W-:-:S03]  /*00a0*/  IMAD.U32 R0, RZ, RZ, UR4 ;  /* 0x00000004ff007e24 */ /* 0x000fc6000f8e00ff */
[----:B--2---:R-:W-:-:S13]  /*00b0*/  ISETP.GE.AND P0, PT, R3, UR5, PT ;  /* 0x0000000503007c0c */ /* 0x004fda000bf06270 */
[----:B---3--:R-:W-:Y:S05]  /*00c0*/  @P0 BRA `(.L_x_1) ;  /* 0x0000000000240947 */ /* 0x008fea0003800000 */
[----:B------:R-:W0:Y:S01]  /*00d0*/  LDC.64 R4, c[0x0][0x380] ;  /* 0x0000e000ff047b82 */ /* 0x000e220000000a00 */
[----:B------:R-:W-:Y:S01]  /*00e0*/  IADD3 R13, PT, PT, R3, R0, RZ ;  /* 0x00000000030d7210 */ /* 0x000fe20007ffe0ff */
[----:B------:R-:W-:-:S03]  /*00f0*/  IMAD.MOV.U32 R7, RZ, RZ, RZ ;  /* 0x000000ffff077224 */ /* 0x000fc600078e00ff */
[----:B------:R-:W-:Y:S01]  /*0100*/  ISETP.GE.U32.AND P0, PT, R13, UR5, PT ;  /* 0x000000050d007c0c */ /* 0x000fe2000bf06070 */
[----:B0-----:R-:W-:-:S12]  /*0110*/  IMAD.WIDE R2, R3, 0x4, R4 ;  /* 0x0000000403027825 */ /* 0x001fd800078e0204 */
[----:B------:R-:W-:Y:S01]  /*0120*/  @!P0 IMAD.WIDE.U32 R4, R13, 0x4, R4 ;  /* 0x000000040d048825 */ /* 0x000fe200078e0004 */
[----:B------:R-:W2:Y:S04]  /*0130*/  LDG.E R2, desc[UR6][R2.64] ;  /* 0x0000000602027981 */ /* 0x000ea8000c1e1900 */
[----:B------:R-:W2:Y:S02]  /*0140*/  @!P0 LDG.E R7, desc[UR6][R4.64] ;  /* 0x0000000604078981 */ /* 0x000ea4000c1e1900 */
[----:B--2---:R-:W-:-:S07]  /*0150*/  FADD R6, R2, R7 ;  /* 0x0000000702067221 */ /* 0x004fce0000000000 */
.L_x_1:
[----:B------:R-:W-:Y:S05]  /*0160*/  BSYNC.RECONVERGENT B0 ;  /* 0x0000000000007941 */ /* 0x000fea0003800200 */
.L_x_0:
[----:B------:R-:W0:Y:S01]  /*0170*/  S2UR UR5, SR_CgaCtaId ;  /* 0x00000000000579c3 */ /* 0x000e220000008800 */
[----:B------:R-:W-:Y:S01]  /*0180*/  UMOV UR4, 0x400 ;  /* 0x0000040000047882 */ /* 0x000fe20000000000 */
[----:B------:R-:W-:Y:S02]  /*0190*/  ISETP.GE.U32.AND P1, PT, R0, 0x2, PT ;  /* 0x000000020000780c */ /* 0x000fe40003f26070 */
[----:B------:R-:W-:Y:S01]  /*01a0*/  ISETP.NE.AND P0, PT, R9, RZ, PT ;  /* 0x000000ff0900720c */ /* 0x000fe20003f05270 */
[----:B0-----:R-:W-:-:S06]  /*01b0*/  ULEA UR4, UR5, UR4, 0x18 ;  /* 0x0000000405047291 */ /* 0x001fcc000f8ec0ff */
[----:B------:R-:W-:-:S05]  /*01c0*/  LEA R3, R9, UR4, 0x2 ;  /* 0x0000000409037c11 */ /* 0x000fca000f8e10ff */
[----:B------:R0:W-:Y:S01]  /*01d0*/  STS [R3], R6 ;  /* 0x0000000603007388 */ /* 0x0001e20000000800 */
[----:B------:R-:W-:Y:S06]  /*01e0*/  BAR.SYNC.DEFER_BLOCKING 0x0 ;  /* 0x0000000000007b1d */ /* 0x000fec0000010000 */
[----:B------:R-:W-:Y:S05]  /*01f0*/  @!P1 BRA `(.L_x_2) ;  /* 0x00000000002c9947 */ /* 0x000fea0003800000 */
.L_x_3:
[----:B0-----:R-:W-:-:S04]  /*0200*/  SHF.R.U32.HI R6, RZ, 0x1, R0 ;  /* 0x00000001ff067819 */ /* 0x001fc80000011600 */
[----:B------:R-:W-:-:S13]  /*0210*/  ISETP.GE.U32.AND P1, PT, R9, R6, PT ;  /* 0x000000060900720c */ /* 0x000fda0003f26070 */
[----:B------:R-:W-:Y:S01]  /*0220*/  @!P1 LEA R2, R6, R3, 0x2 ;  /* 0x0000000306029211 */ /* 0x000fe200078e10ff */
[----:B------:R-:W-:Y:S05]  /*0230*/  @!P1 LDS R5, [R3] ;  /* 0x0000000003059984 */ /* 0x000fea0000000800 */
[----:B------:R-:W0:Y:S02]  /*0240*/  @!P1 LDS R2, [R2] ;  /* 0x0000000002029984 */ /* 0x000e240000000800 */
[----:B0-----:R-:W-:-:S05]  /*0250*/  @!P1 FADD R4, R2, R5 ;  /* 0x0000000502049221 */ /* 0x001fca0000000000 */
[----:B------:R1:W-:Y:S01]  /*0260*/  @!P1 STS [R3], R4 ;  /* 0x0000000403009388 */ /* 0x0003e20000000800 */
[----:B------:R-:W-:Y:S01]  /*0270*/  BAR.SYNC.DEFER_BLOCKING 0x0 ;  /* 0x0000000000007b1d */ /* 0x000fe20000010000 */
[----:B------:R-:W-:Y:S01]  /*0280*/  ISETP.GT.U32.AND P1, PT, R0, 0x3, PT ;  /* 0x000000030000780c */ /* 0x000fe20003f24070 */
[----:B------:R-:W-:-:S12]  /*0290*/  IMAD.MOV.U32 R0, RZ, RZ, R6 ;  /* 0x000000ffff007224 */ /* 0x000fd800078e0006 */
[----:B-1----:R-:W-:Y:S05]  /*02a0*/  @P1 BRA `(.L_x_3) ;  /* 0xfffffffc00d41947 */ /* 0x002fea000383ffff */
.L_x_2:
[----:B------:R-:W-:Y:S05]  /*02b0*/  @P0 EXIT ;  /* 0x000000000000094d */ /* 0x000fea0003800000 */
[----:B------:R-:W1:Y:S01]  /*02c0*/  S2UR UR5, SR_CgaCtaId ;  /* 0x00000000000579c3 */ /* 0x000e620000008800 */
[----:B------:R-:W-:-:S07]  /*02d0*/  UMOV UR4, 0x400 ;  /* 0x0000040000047882 */ /* 0x000fce0000000000 */
[----:B0-----:R-:W0:Y:S01]  /*02e0*/  LDC.64 R2, c[0x0][0x388] ;  /* 0x0000e200ff027b82 */ /* 0x001e220000000a00 */
[----:B-1----:R-:W-:Y:S01]  /*02f0*/  ULEA UR4, UR5, UR4, 0x18 ;  /* 0x0000000405047291 */ /* 0x002fe2000f8ec0ff */
[----:B0-----:R-:W-:-:S08]  /*0300*/  IMAD.WIDE.U32 R2, R11, 0x4, R2 ;  /* 0x000000040b027825 */ /* 0x001fd000078e0002 */
[----:B------:R-:W0:Y:S04]  /*0310*/  LDS R5, [UR4] ;  /* 0x00000004ff057984 */ /* 0x000e280008000800 */
[----:B0-----:R-:W-:Y:S01]  /*0320*/  STG.E desc[UR6][R2.64], R5 ;  /* 0x0000000502007986 */ /* 0x001fe2000c101906 */
[----:B------:R-:W-:Y:S05]  /*0330*/  EXIT ;  /* 0x000000000000794d */ /* 0x000fea0003800000 */
.L_x_4:
[----:B------:R-:W-:-:S00]  /*0340*/  BRA `(.L_x_4) ;  /* 0xfffffffc00fc7947 */ /* 0x000fc0000383ffff */
[----:B------:R-:W-:-:S00]  /*0350*/  NOP ;  /* 0x0000000000007918 */ /* 0x000fc00000000000 */
        /* <DEDUP_REMOVED lines=10> */
.L_x_5:


//--------------------- .nv.shared.parallel_reduction --------------------------
	.section	.nv.shared.parallel_reduction,"aw",@nobits
	.sectionflags	@""
	.align	16
	.zero		1024


//--------------------- .nv.shared.reserved.0     --------------------------
	.section	.nv.shared.reserved.0,"aw",@nobits
	.weak		__nv_reservedSMEM_offset_0_alias
	.size		__nv_reservedSMEM_offset_0_alias, 0, 64
	.other		__nv_reservedSMEM_offset_0_alias,@"STO_CUDA_RESERVED_SHARED STV_DEFAULT"
__nv_reservedSMEM_offset_0_alias:
	.zero		0
	.zero		64


//--------------------- .nv.constant0.parallel_reduction --------------------------
	.section	.nv.constant0.parallel_reduction,"a",@progbits
	.sectionflags	@""
	.align	4
.nv.constant0.parallel_reduction:
	.zero		916


//--------------------- SYMBOLS --------------------------

	.type		.nv.reservedSmem.offset0,@object
	.size		.nv.reservedSmem.offset0,0x4
	.type		.nv.reservedSmem.cap,@object
	.size		.nv.reservedSmem.cap,0x4
